//
// Generated by NVIDIA NVVM Compiler
//
// Compiler Build ID: CL-36424714
// Cuda compilation tools, release 13.0, V13.0.88
// Based on NVVM 20.0.0
//

.version 9.0
.target sm_100
.address_size 64

	// .globl	_Z8exchangePiii
// _ZZ22initialExchangeLocallyPiE10shared_arr has been demoted
// _ZZ15exchangeLocallyPiiE10shared_arr has been demoted

.visible .entry _Z8exchangePiii(
	.param .u64 .ptr .align 1 _Z8exchangePiii_param_0,
	.param .u32 _Z8exchangePiii_param_1,
	.param .u32 _Z8exchangePiii_param_2
)
{
	.reg .pred 	%p<4>;
	.reg .b32 	%r<17>;
	.reg .b64 	%rd<11>;

	ld.param.u64 	%rd6, [_Z8exchangePiii_param_0];
	ld.param.u32 	%r7, [_Z8exchangePiii_param_1];
	ld.param.u32 	%r8, [_Z8exchangePiii_param_2];
	cvta.to.global.u64 	%rd1, %rd6;
	mov.u32 	%r9, %ctaid.x;
	mov.u32 	%r10, %ntid.x;
	mov.u32 	%r11, %tid.x;
	mad.lo.s32 	%r12, %r9, %r10, %r11;
	rem.s32 	%r13, %r12, %r7;
	sub.s32 	%r14, %r12, %r13;
	shl.b32 	%r15, %r14, 1;
	add.s32 	%r1, %r15, %r13;
	xor.b32  	%r2, %r1, %r7;
	and.b32  	%r16, %r1, %r8;
	setp.ne.s32 	%p1, %r16, 0;
	@%p1 bra 	$L__BB0_3;
	mul.wide.s32 	%rd9, %r1, 4;
	add.s64 	%rd2, %rd1, %rd9;
	ld.global.u32 	%r3, [%rd2];
	mul.wide.s32 	%rd10, %r2, 4;
	add.s64 	%rd3, %rd1, %rd10;
	ld.global.u32 	%r4, [%rd3];
	setp.le.s32 	%p3, %r3, %r4;
	@%p3 bra 	$L__BB0_5;
	st.global.u32 	[%rd2], %r4;
	st.global.u32 	[%rd3], %r3;
	bra.uni 	$L__BB0_5;
$L__BB0_3:
	mul.wide.s32 	%rd7, %r1, 4;
	add.s64 	%rd4, %rd1, %rd7;
	ld.global.u32 	%r5, [%rd4];
	mul.wide.s32 	%rd8, %r2, 4;
	add.s64 	%rd5, %rd1, %rd8;
	ld.global.u32 	%r6, [%rd5];
	setp.ge.s32 	%p2, %r5, %r6;
	@%p2 bra 	$L__BB0_5;
	st.global.u32 	[%rd4], %r6;
	st.global.u32 	[%rd5], %r5;
$L__BB0_5:
	ret;

}
	// .globl	_Z22initialExchangeLocallyPi
.visible .entry _Z22initialExchangeLocallyPi(
	.param .u64 .ptr .align 1 _Z22initialExchangeLocallyPi_param_0
)
{
	.reg .pred 	%p<7>;
	.reg .b32 	%r<49>;
	.reg .b64 	%rd<7>;
	// demoted variable
	.shared .align 4 .b8 _ZZ22initialExchangeLocallyPiE10shared_arr[8192];
	ld.param.u64 	%rd3, [_Z22initialExchangeLocallyPi_param_0];
	cvta.to.global.u64 	%rd4, %rd3;
	mov.u32 	%r21, %ctaid.x;
	mov.u32 	%r22, %ntid.x;
	mul.lo.s32 	%r23, %r21, %r22;
	mov.u32 	%r1, %tid.x;
	add.s32 	%r2, %r23, %r1;
	add.s32 	%r24, %r2, %r23;
	mul.wide.s32 	%rd5, %r24, 4;
	add.s64 	%rd1, %rd4, %rd5;
	ld.global.u32 	%r25, [%rd1];
	shl.b32 	%r26, %r1, 2;
	mov.u32 	%r27, _ZZ22initialExchangeLocallyPiE10shared_arr;
	add.s32 	%r3, %r27, %r26;
	st.shared.u32 	[%r3], %r25;
	add.s32 	%r28, %r24, %r22;
	mul.wide.u32 	%rd6, %r28, 4;
	add.s64 	%rd2, %rd4, %rd6;
	ld.global.u32 	%r29, [%rd2];
	shl.b32 	%r30, %r22, 2;
	add.s32 	%r4, %r3, %r30;
	st.shared.u32 	[%r4], %r29;
	bar.sync 	0;
	mov.b32 	%r47, 2;
$L__BB1_1:
	shr.s32 	%r48, %r47, 1;
	setp.lt.s32 	%p1, %r48, 1;
	@%p1 bra 	$L__BB1_8;
$L__BB1_2:
	mov.u32 	%r7, %r48;
	rem.s32 	%r31, %r2, %r7;
	sub.s32 	%r32, %r2, %r31;
	shl.b32 	%r33, %r32, 1;
	add.s32 	%r34, %r33, %r31;
	rem.u32 	%r35, %r1, %r7;
	sub.s32 	%r8, %r1, %r35;
	shl.b32 	%r36, %r8, 1;
	add.s32 	%r37, %r36, %r35;
	xor.b32  	%r9, %r37, %r7;
	and.b32  	%r38, %r34, %r47;
	setp.ne.s32 	%p2, %r38, 0;
	@%p2 bra 	$L__BB1_5;
	shl.b32 	%r42, %r8, 2;
	add.s32 	%r10, %r3, %r42;
	ld.shared.u32 	%r11, [%r10];
	shl.b32 	%r43, %r9, 2;
	add.s32 	%r12, %r27, %r43;
	ld.shared.u32 	%r13, [%r12];
	setp.le.s32 	%p4, %r11, %r13;
	@%p4 bra 	$L__BB1_7;
	st.shared.u32 	[%r10], %r13;
	st.shared.u32 	[%r12], %r11;
	bra.uni 	$L__BB1_7;
$L__BB1_5:
	shl.b32 	%r39, %r8, 2;
	add.s32 	%r14, %r3, %r39;
	ld.shared.u32 	%r15, [%r14];
	shl.b32 	%r40, %r9, 2;
	add.s32 	%r16, %r27, %r40;
	ld.shared.u32 	%r17, [%r16];
	setp.ge.s32 	%p3, %r15, %r17;
	@%p3 bra 	$L__BB1_7;
	st.shared.u32 	[%r14], %r17;
	st.shared.u32 	[%r16], %r15;
$L__BB1_7:
	bar.sync 	0;
	shr.u32 	%r48, %r7, 1;
	setp.gt.u32 	%p5, %r7, 1;
	@%p5 bra 	$L__BB1_2;
$L__BB1_8:
	shl.b32 	%r47, %r47, 1;
	setp.lt.s32 	%p6, %r47, 2049;
	@%p6 bra 	$L__BB1_1;
	ld.shared.u32 	%r45, [%r3];
	st.global.u32 	[%rd1], %r45;
	ld.shared.u32 	%r46, [%r4];
	st.global.u32 	[%rd2], %r46;
	ret;

}
	// .globl	_Z15exchangeLocallyPii
.visible .entry _Z15exchangeLocallyPii(
	.param .u64 .ptr .align 1 _Z15exchangeLocallyPii_param_0,
	.param .u32 _Z15exchangeLocallyPii_param_1
)
{
	.reg .pred 	%p<14>;
	.reg .b32 	%r<140>;
	.reg .b64 	%rd<7>;
	// demoted variable
	.shared .align 4 .b8 _ZZ15exchangeLocallyPiiE10shared_arr[8192];
	ld.param.u64 	%rd3, [_Z15exchangeLocallyPii_param_0];
	ld.param.u32 	%r47, [_Z15exchangeLocallyPii_param_1];
	cvta.to.global.u64 	%rd4, %rd3;
	mov.u32 	%r49, %ctaid.x;
	mov.u32 	%r50, %ntid.x;
	mul.lo.s32 	%r51, %r49, %r50;
	mov.u32 	%r1, %tid.x;
	add.s32 	%r2, %r51, %r1;
	add.s32 	%r52, %r2, %r51;
	mul.wide.s32 	%rd5, %r52, 4;
	add.s64 	%rd1, %rd4, %rd5;
	ld.global.u32 	%r53, [%rd1];
	shl.b32 	%r54, %r1, 2;
	mov.u32 	%r55, _ZZ15exchangeLocallyPiiE10shared_arr;
	add.s32 	%r3, %r55, %r54;
	st.shared.u32 	[%r3], %r53;
	add.s32 	%r56, %r52, %r50;
	mul.wide.u32 	%rd6, %r56, 4;
	add.s64 	%rd2, %rd4, %rd6;
	ld.global.u32 	%r57, [%rd2];
	shl.b32 	%r58, %r50, 2;
	add.s32 	%r4, %r3, %r58;
	st.shared.u32 	[%r4], %r57;
	bar.sync 	0;
	mov.b32 	%r139, 1024;
$L__BB2_1:
	rem.s32 	%r59, %r2, %r139;
	sub.s32 	%r60, %r2, %r59;
	shl.b32 	%r61, %r60, 1;
	add.s32 	%r62, %r61, %r59;
	not.b32 	%r63, %r139;
	add.s32 	%r64, %r139, -1;
	and.b32  	%r65, %r63, %r64;
	popc.b32 	%r66, %r65;
	shr.u32 	%r67, %r1, %r66;
	mul.lo.s32 	%r68, %r139, %r67;
	shl.b32 	%r69, %r68, 1;
	and.b32  	%r70, %r64, %r1;
	add.s32 	%r6, %r69, %r70;
	xor.b32  	%r7, %r6, %r139;
	and.b32  	%r71, %r62, %r47;
	setp.ne.s32 	%p1, %r71, 0;
	@%p1 bra 	$L__BB2_4;
	shl.b32 	%r75, %r6, 2;
	add.s32 	%r8, %r55, %r75;
	ld.shared.u32 	%r9, [%r8];
	shl.b32 	%r77, %r7, 2;
	add.s32 	%r10, %r55, %r77;
	ld.shared.u32 	%r11, [%r10];
	setp.le.s32 	%p3, %r9, %r11;
	@%p3 bra 	$L__BB2_6;
	st.shared.u32 	[%r8], %r11;
	st.shared.u32 	[%r10], %r9;
	bra.uni 	$L__BB2_6;
$L__BB2_4:
	shl.b32 	%r72, %r6, 2;
	add.s32 	%r12, %r55, %r72;
	ld.shared.u32 	%r13, [%r12];
	shl.b32 	%r74, %r7, 2;
	add.s32 	%r14, %r55, %r74;
	ld.shared.u32 	%r15, [%r14];
	setp.ge.s32 	%p2, %r13, %r15;
	@%p2 bra 	$L__BB2_6;
	st.shared.u32 	[%r12], %r15;
	st.shared.u32 	[%r14], %r13;
$L__BB2_6:
	bar.sync 	0;
	shr.u32 	%r78, %r139, 1;
	rem.s32 	%r79, %r2, %r78;
	sub.s32 	%r80, %r2, %r79;
	shl.b32 	%r81, %r80, 1;
	add.s32 	%r82, %r81, %r79;
	not.b32 	%r83, %r78;
	add.s32 	%r84, %r78, -1;
	and.b32  	%r85, %r83, %r84;
	popc.b32 	%r86, %r85;
	shr.u32 	%r87, %r1, %r86;
	and.b32  	%r88, %r139, 2046;
	and.b32  	%r89, %r84, %r1;
	mad.lo.s32 	%r16, %r88, %r87, %r89;
	xor.b32  	%r17, %r16, %r78;
	and.b32  	%r90, %r82, %r47;
	setp.eq.s32 	%p4, %r90, 0;
	@%p4 bra 	$L__BB2_9;
	shl.b32 	%r91, %r16, 2;
	add.s32 	%r18, %r55, %r91;
	ld.shared.u32 	%r19, [%r18];
	shl.b32 	%r93, %r17, 2;
	add.s32 	%r20, %r55, %r93;
	ld.shared.u32 	%r21, [%r20];
	setp.ge.s32 	%p5, %r19, %r21;
	@%p5 bra 	$L__BB2_11;
	st.shared.u32 	[%r18], %r21;
	st.shared.u32 	[%r20], %r19;
	bra.uni 	$L__BB2_11;
$L__BB2_9:
	shl.b32 	%r94, %r16, 2;
	add.s32 	%r22, %r55, %r94;
	ld.shared.u32 	%r23, [%r22];
	shl.b32 	%r96, %r17, 2;
	add.s32 	%r24, %r55, %r96;
	ld.shared.u32 	%r25, [%r24];
	setp.le.s32 	%p6, %r23, %r25;
	@%p6 bra 	$L__BB2_11;
	st.shared.u32 	[%r22], %r25;
	st.shared.u32 	[%r24], %r23;
$L__BB2_11:
	bar.sync 	0;
	shr.u32 	%r97, %r139, 2;
	rem.s32 	%r98, %r2, %r97;
	sub.s32 	%r99, %r2, %r98;
	shl.b32 	%r100, %r99, 1;
	add.s32 	%r101, %r100, %r98;
	not.b32 	%r102, %r97;
	add.s32 	%r103, %r97, -1;
	and.b32  	%r104, %r102, %r103;
	popc.b32 	%r105, %r104;
	shr.u32 	%r106, %r1, %r105;
	mul.lo.s32 	%r107, %r97, %r106;
	shl.b32 	%r108, %r107, 1;
	and.b32  	%r109, %r103, %r1;
	add.s32 	%r26, %r108, %r109;
	xor.b32  	%r27, %r26, %r97;
	and.b32  	%r110, %r101, %r47;
	setp.eq.s32 	%p7, %r110, 0;
	@%p7 bra 	$L__BB2_14;
	shl.b32 	%r111, %r26, 2;
	add.s32 	%r28, %r55, %r111;
	ld.shared.u32 	%r29, [%r28];
	shl.b32 	%r113, %r27, 2;
	add.s32 	%r30, %r55, %r113;
	ld.shared.u32 	%r31, [%r30];
	setp.ge.s32 	%p8, %r29, %r31;
	@%p8 bra 	$L__BB2_16;
	st.shared.u32 	[%r28], %r31;
	st.shared.u32 	[%r30], %r29;
	bra.uni 	$L__BB2_16;
$L__BB2_14:
	shl.b32 	%r114, %r26, 2;
	add.s32 	%r32, %r55, %r114;
	ld.shared.u32 	%r33, [%r32];
	shl.b32 	%r116, %r27, 2;
	add.s32 	%r34, %r55, %r116;
	ld.shared.u32 	%r35, [%r34];
	setp.le.s32 	%p9, %r33, %r35;
	@%p9 bra 	$L__BB2_16;
	st.shared.u32 	[%r32], %r35;
	st.shared.u32 	[%r34], %r33;
$L__BB2_16:
	bar.sync 	0;
	setp.lt.u32 	%p10, %r139, 8;
	@%p10 bra 	$L__BB2_23;
	shr.u32 	%r117, %r139, 3;
	rem.s32 	%r118, %r2, %r117;
	sub.s32 	%r119, %r2, %r118;
	shl.b32 	%r120, %r119, 1;
	add.s32 	%r121, %r120, %r118;
	not.b32 	%r122, %r117;
	add.s32 	%r123, %r117, -1;
	and.b32  	%r124, %r122, %r123;
	popc.b32 	%r125, %r124;
	shr.u32 	%r126, %r1, %r125;
	mul.lo.s32 	%r127, %r117, %r126;
	shl.b32 	%r128, %r127, 1;
	and.b32  	%r129, %r123, %r1;
	add.s32 	%r36, %r128, %r129;
	xor.b32  	%r37, %r36, %r117;
	and.b32  	%r130, %r121, %r47;
	setp.eq.s32 	%p11, %r130, 0;
	@%p11 bra 	$L__BB2_20;
	shl.b32 	%r131, %r36, 2;
	add.s32 	%r38, %r55, %r131;
	ld.shared.u32 	%r39, [%r38];
	shl.b32 	%r133, %r37, 2;
	add.s32 	%r40, %r55, %r133;
	ld.shared.u32 	%r41, [%r40];
	setp.ge.s32 	%p12, %r39, %r41;
	@%p12 bra 	$L__BB2_22;
	st.shared.u32 	[%r38], %r41;
	st.shared.u32 	[%r40], %r39;
	bra.uni 	$L__BB2_22;
$L__BB2_20:
	shl.b32 	%r134, %r36, 2;
	add.s32 	%r42, %r55, %r134;
	ld.shared.u32 	%r43, [%r42];
	shl.b32 	%r136, %r37, 2;
	add.s32 	%r44, %r55, %r136;
	ld.shared.u32 	%r45, [%r44];
	setp.le.s32 	%p13, %r43, %r45;
	@%p13 bra 	$L__BB2_22;
	st.shared.u32 	[%r42], %r45;
	st.shared.u32 	[%r44], %r43;
$L__BB2_22:
	bar.sync 	0;
	shr.u32 	%r139, %r139, 4;
	bra.uni 	$L__BB2_1;
$L__BB2_23:
	ld.shared.u32 	%r137, [%r3];
	st.global.u32 	[%rd1], %r137;
	ld.shared.u32 	%r138, [%r4];
	st.global.u32 	[%rd2], %r138;
	ret;

}


// ===== COMPILED SASS (sm_100) =====

	.target	sm_100

	.elftype	@"ET_EXEC"


//--------------------- .note.nv.tkinfo           --------------------------
	.section	.note.nv.tkinfo,"",@"SHT_NOTE"
	.sectionflags	@"SHF_NOTE_NV_TKINFO"
	.tkinfo
        /*0018*/ 	.word	0x00000002
        /*0030*/ 	.string	""
        /*0030*/ 	.string	"ptxas"
        /*0030*/ 	.string	"Cuda compilation tools, release 13.0, V13.0.88"
        /*0030*/ 	.string	"Build cuda_13.0.r13.0/compiler.36424714_0"
        /*0030*/ 	.string	"-arch sm_100 -m 64 "



//--------------------- .note.nv.cuinfo           --------------------------
	.section	.note.nv.cuinfo,"",@"SHT_NOTE"
	.sectionflags	@"SHF_NOTE_NV_CUINFO"
        /*0018*/ 	.short	0x0002
        /*001a*/ 	.short	0x0064
        /*001c*/ 	.short	0x0082
	.zero		2


//--------------------- .nv.info                  --------------------------
	.section	.nv.info,"",@"SHT_CUDA_INFO"
	.align	4


	//----- nvinfo : EIATTR_REGCOUNT
	.align		4
        /*0000*/ 	.byte	0x04, 0x2f
        /*0002*/ 	.short	(.L_1 - .L_0)
	.align		4
.L_0:
        /*0004*/ 	.word	index@(_Z8exchangePiii)
        /*0008*/ 	.word	0x0000000b


	//----- nvinfo : EIATTR_FRAME_SIZE
	.align		4
.L_1:
        /*000c*/ 	.byte	0x04, 0x11
        /*000e*/ 	.short	(.L_3 - .L_2)
	.align		4
.L_2:
        /*0010*/ 	.word	index@(_Z8exchangePiii)
        /*0014*/ 	.word	0x00000000


	//----- nvinfo : EIATTR_REGCOUNT
	.align		4
.L_3:
        /*0018*/ 	.byte	0x04, 0x2f
        /*001a*/ 	.short	(.L_5 - .L_4)
	.align		4
.L_4:
        /*001c*/ 	.word	index@(_Z22initialExchangeLocallyPi)
        /*0020*/ 	.word	0x00000018


	//----- nvinfo : EIATTR_FRAME_SIZE
	.align		4
.L_5:
        /*0024*/ 	.byte	0x04, 0x11
        /*0026*/ 	.short	(.L_7 - .L_6)
	.align		4
.L_6:
        /*0028*/ 	.word	index@(_Z22initialExchangeLocallyPi)
        /*002c*/ 	.word	0x00000000


	//----- nvinfo : EIATTR_REGCOUNT
	.align		4
.L_7:
        /*0030*/ 	.byte	0x04, 0x2f
        /*0032*/ 	.short	(.L_9 - .L_8)
	.align		4
.L_8:
        /*0034*/ 	.word	index@(_Z15exchangeLocallyPii)
        /*0038*/ 	.word	0x00000016


	//----- nvinfo : EIATTR_FRAME_SIZE
	.align		4
.L_9:
        /*003c*/ 	.byte	0x04, 0x11
        /*003e*/ 	.short	(.L_11 - .L_10)
	.align		4
.L_10:
        /*0040*/ 	.word	index@(_Z15exchangeLocallyPii)
        /*0044*/ 	.word	0x00000000


	//----- nvinfo : EIATTR_MIN_STACK_SIZE
	.align		4
.L_11:
        /*0048*/ 	.byte	0x04, 0x12
        /*004a*/ 	.short	(.L_13 - .L_12)
	.align		4
.L_12:
        /*004c*/ 	.word	index@(_Z15exchangeLocallyPii)
        /*0050*/ 	.word	0x00000000


	//----- nvinfo : EIATTR_MIN_STACK_SIZE
	.align		4
.L_13:
        /*0054*/ 	.byte	0x04, 0x12
        /*0056*/ 	.short	(.L_15 - .L_14)
	.align		4
.L_14:
        /*0058*/ 	.word	index@(_Z22initialExchangeLocallyPi)
        /*005c*/ 	.word	0x00000000


	//----- nvinfo : EIATTR_MIN_STACK_SIZE
	.align		4
.L_15:
        /*0060*/ 	.byte	0x04, 0x12
        /*0062*/ 	.short	(.L_17 - .L_16)
	.align		4
.L_16:
        /*0064*/ 	.word	index@(_Z8exchangePiii)
        /*0068*/ 	.word	0x00000000
.L_17:


//--------------------- .nv.compat                --------------------------
	.section	.nv.compat,"",@"SHT_CUDA_COMPAT_INFO"
	.align	4
        /*0000*/ 	.byte	0x02, 0x09, 0x00, 0x00, 0x02, 0x02, 0x01, 0x00, 0x02, 0x05, 0x05, 0x00, 0x03, 0x07, 0x01, 0x01
        /*0010*/ 	.byte	0x02, 0x03, 0x00, 0x00, 0x02, 0x06, 0x01, 0x00, 0x04, 0x0b, 0x08, 0x00, 0x09, 0x00, 0x00, 0x00
        /*0020*/ 	.byte	0x00, 0x00, 0x00, 0x00


//--------------------- .nv.info._Z15exchangeLocallyPii --------------------------
	.section	.nv.info._Z15exchangeLocallyPii,"",@"SHT_CUDA_INFO"
	.sectionflags	@""
	.align	4


	//----- nvinfo : EIATTR_CUDA_API_VERSION
	.align		4
        /*0000*/ 	.byte	0x04, 0x37
        /*0002*/ 	.short	(.L_19 - .L_18)
.L_18:
        /*0004*/ 	.word	0x00000082


	//----- nvinfo : EIATTR_KPARAM_INFO
	.align		4
.L_19:
        /*0008*/ 	.byte	0x04, 0x17
        /*000a*/ 	.short	(.L_21 - .L_20)
.L_20:
        /*000c*/ 	.word	0x00000000
        /*0010*/ 	.short	0x0001
        /*0012*/ 	.short	0x0008
        /*0014*/ 	.byte	0x00, 0xf0, 0x11, 0x00


	//----- nvinfo : EIATTR_KPARAM_INFO
	.align		4
.L_21:
        /*0018*/ 	.byte	0x04, 0x17
        /*001a*/ 	.short	(.L_23 - .L_22)
.L_22:
        /*001c*/ 	.word	0x00000000
        /*0020*/ 	.short	0x0000
        /*0022*/ 	.short	0x0000
        /*0024*/ 	.byte	0x00, 0xf5, 0x21, 0x00


	//----- nvinfo : EIATTR_SPARSE_MMA_MASK
	.align		4
.L_23:
        /*0028*/ 	.byte	0x03, 0x50
        /*002a*/ 	.short	0x0000


	//----- nvinfo : EIATTR_MAXREG_COUNT
	.align		4
        /*002c*/ 	.byte	0x03, 0x1b
        /*002e*/ 	.short	0x00ff


	//----- nvinfo : EIATTR_NUM_BARRIERS
	.align		4
        /*0030*/ 	.byte	0x02, 0x4c
        /*0032*/ 	.byte	0x01
	.zero		1


	//----- nvinfo : EIATTR_MERCURY_ISA_VERSION
	.align		4
        /*0034*/ 	.byte	0x03, 0x5f
        /*0036*/ 	.short	0x0101


	//----- nvinfo : EIATTR_VRC_CTA_INIT_COUNT
	.align		4
        /*0038*/ 	.byte	0x02, 0x4a
	.zero		1
	.zero		1


	//----- nvinfo : EIATTR_EXIT_INSTR_OFFSETS
	.align		4
        /*003c*/ 	.byte	0x04, 0x1c
        /*003e*/ 	.short	(.L_25 - .L_24)


	//   ....[0]....
.L_24:
        /*0040*/ 	.word	0x00000f30


	//----- nvinfo : EIATTR_CRS_STACK_SIZE
	.align		4
.L_25:
        /*0044*/ 	.byte	0x04, 0x1e
        /*0046*/ 	.short	(.L_27 - .L_26)
.L_26:
        /*0048*/ 	.word	0x00000000


	//----- nvinfo : EIATTR_CBANK_PARAM_SIZE
	.align		4
.L_27:
        /*004c*/ 	.byte	0x03, 0x19
        /*004e*/ 	.short	0x000c


	//----- nvinfo : EIATTR_PARAM_CBANK
	.align		4
        /*0050*/ 	.byte	0x04, 0x0a
        /*0052*/ 	.short	(.L_29 - .L_28)
	.align		4
.L_28:
        /*0054*/ 	.word	index@(.nv.constant0._Z15exchangeLocallyPii)
        /*0058*/ 	.short	0x0380
        /*005a*/ 	.short	0x000c


	//----- nvinfo : EIATTR_SW_WAR
	.align		4
.L_29:
        /*005c*/ 	.byte	0x04, 0x36
        /*005e*/ 	.short	(.L_31 - .L_30)
.L_30:
        /*0060*/ 	.word	0x00000008
.L_31:


//--------------------- .nv.info._Z22initialExchangeLocallyPi --------------------------
	.section	.nv.info._Z22initialExchangeLocallyPi,"",@"SHT_CUDA_INFO"
	.sectionflags	@""
	.align	4


	//----- nvinfo : EIATTR_CUDA_API_VERSION
	.align		4
        /*0000*/ 	.byte	0x04, 0x37
        /*0002*/ 	.short	(.L_33 - .L_32)
.L_32:
        /*0004*/ 	.word	0x00000082


	//----- nvinfo : EIATTR_KPARAM_INFO
	.align		4
.L_33:
        /*0008*/ 	.byte	0x04, 0x17
        /*000a*/ 	.short	(.L_35 - .L_34)
.L_34:
        /*000c*/ 	.word	0x00000000
        /*0010*/ 	.short	0x0000
        /*0012*/ 	.short	0x0000
        /*0014*/ 	.byte	0x00, 0xf5, 0x21, 0x00


	//----- nvinfo : EIATTR_SPARSE_MMA_MASK
	.align		4
.L_35:
        /*0018*/ 	.byte	0x03, 0x50
        /*001a*/ 	.short	0x0000


	//----- nvinfo : EIATTR_MAXREG_COUNT
	.align		4
        /*001c*/ 	.byte	0x03, 0x1b
        /*001e*/ 	.short	0x00ff


	//----- nvinfo : EIATTR_NUM_BARRIERS
	.align		4
        /*0020*/ 	.byte	0x02, 0x4c
        /*0022*/ 	.byte	0x01
	.zero		1


	//----- nvinfo : EIATTR_MERCURY_ISA_VERSION
	.align		4
        /*0024*/ 	.byte	0x03, 0x5f
        /*0026*/ 	.short	0x0101


	//----- nvinfo : EIATTR_VRC_CTA_INIT_COUNT
	.align		4
        /*0028*/ 	.byte	0x02, 0x4a
	.zero		1
	.zero		1


	//----- nvinfo : EIATTR_EXIT_INSTR_OFFSETS
	.align		4
        /*002c*/ 	.byte	0x04, 0x1c
        /*002e*/ 	.short	(.L_37 - .L_36)


	//   ....[0]....
.L_36:
        /*0030*/ 	.word	0x00000680


	//----- nvinfo : EIATTR_CRS_STACK_SIZE
	.align		4
.L_37:
        /*0034*/ 	.byte	0x04, 0x1e
        /*0036*/ 	.short	(.L_39 - .L_38)
.L_38:
        /*0038*/ 	.word	0x00000000


	//----- nvinfo : EIATTR_CBANK_PARAM_SIZE
	.align		4
.L_39:
        /*003c*/ 	.byte	0x03, 0x19
        /*003e*/ 	.short	0x0008


	//----- nvinfo : EIATTR_PARAM_CBANK
	.align		4
        /*0040*/ 	.byte	0x04, 0x0a
        /*0042*/ 	.short	(.L_41 - .L_40)
	.align		4
.L_40:
        /*0044*/ 	.word	index@(.nv.constant0._Z22initialExchangeLocallyPi)
        /*0048*/ 	.short	0x0380
        /*004a*/ 	.short	0x0008


	//----- nvinfo : EIATTR_SW_WAR
	.align		4
.L_41:
        /*004c*/ 	.byte	0x04, 0x36
        /*004e*/ 	.short	(.L_43 - .L_42)
.L_42:
        /*0050*/ 	.word	0x00000008
.L_43:


//--------------------- .nv.info._Z8exchangePiii  --------------------------
	.section	.nv.info._Z8exchangePiii,"",@"SHT_CUDA_INFO"
	.sectionflags	@""
	.align	4


	//----- nvinfo : EIATTR_CUDA_API_VERSION
	.align		4
        /*0000*/ 	.byte	0x04, 0x37
        /*0002*/ 	.short	(.L_45 - .L_44)
.L_44:
        /*0004*/ 	.word	0x00000082


	//----- nvinfo : EIATTR_KPARAM_INFO
	.align		4
.L_45:
        /*0008*/ 	.byte	0x04, 0x17
        /*000a*/ 	.short	(.L_47 - .L_46)
.L_46:
        /*000c*/ 	.word	0x00000000
        /*0010*/ 	.short	0x0002
        /*0012*/ 	.short	0x000c
        /*0014*/ 	.byte	0x00, 0xf0, 0x11, 0x00


	//----- nvinfo : EIATTR_KPARAM_INFO
	.align		4
.L_47:
        /*0018*/ 	.byte	0x04, 0x17
        /*001a*/ 	.short	(.L_49 - .L_48)
.L_48:
        /*001c*/ 	.word	0x00000000
        /*0020*/ 	.short	0x0001
        /*0022*/ 	.short	0x0008
        /*0024*/ 	.byte	0x00, 0xf0, 0x11, 0x00


	//----- nvinfo : EIATTR_KPARAM_INFO
	.align		4
.L_49:
        /*0028*/ 	.byte	0x04, 0x17
        /*002a*/ 	.short	(.L_51 - .L_50)
.L_50:
        /*002c*/ 	.word	0x00000000
        /*0030*/ 	.short	0x0000
        /*0032*/ 	.short	0x0000
        /*0034*/ 	.byte	0x00, 0xf5, 0x21, 0x00


	//----- nvinfo : EIATTR_SPARSE_MMA_MASK
	.align		4
.L_51:
        /*0038*/ 	.byte	0x03, 0x50
        /*003a*/ 	.short	0x0000


	//----- nvinfo : EIATTR_MAXREG_COUNT
	.align		4
        /*003c*/ 	.byte	0x03, 0x1b
        /*003e*/ 	.short	0x00ff


	//----- nvinfo : EIATTR_MERCURY_ISA_VERSION
	.align		4
        /*0040*/ 	.byte	0x03, 0x5f
        /*0042*/ 	.short	0x0101


	//----- nvinfo : EIATTR_VRC_CTA_INIT_COUNT
	.align		4
        /*0044*/ 	.byte	0x02, 0x4a
	.zero		1
	.zero		1


	//----- nvinfo : EIATTR_EXIT_INSTR_OFFSETS
	.align		4
        /*0048*/ 	.byte	0x04, 0x1c
        /*004a*/ 	.short	(.L_53 - .L_52)


	//   ....[0]....
.L_52:
        /*004c*/ 	.word	0x00000280


	//   ....[1]....
        /*0050*/ 	.word	0x000002b0


	//   ....[2]....
        /*0054*/ 	.word	0x00000320


	//   ....[3]....
        /*0058*/ 	.word	0x00000350


	//----- nvinfo : EIATTR_CRS_STACK_SIZE
	.align		4
.L_53:
        /*005c*/ 	.byte	0x04, 0x1e
        /*005e*/ 	.short	(.L_55 - .L_54)
.L_54:
        /*0060*/ 	.word	0x00000000


	//----- nvinfo : EIATTR_CBANK_PARAM_SIZE
	.align		4
.L_55:
        /*0064*/ 	.byte	0x03, 0x19
        /*0066*/ 	.short	0x0010


	//----- nvinfo : EIATTR_PARAM_CBANK
	.align		4
        /*0068*/ 	.byte	0x04, 0x0a
        /*006a*/ 	.short	(.L_57 - .L_56)
	.align		4
.L_56:
        /*006c*/ 	.word	index@(.nv.constant0._Z8exchangePiii)
        /*0070*/ 	.short	0x0380
        /*0072*/ 	.short	0x0010


	//----- nvinfo : EIATTR_SW_WAR
	.align		4
.L_57:
        /*0074*/ 	.byte	0x04, 0x36
        /*0076*/ 	.short	(.L_59 - .L_58)
.L_58:
        /*0078*/ 	.word	0x00000008
.L_59:


//--------------------- .nv.callgraph             --------------------------
	.section	.nv.callgraph,"",@"SHT_CUDA_CALLGRAPH"
	.align	4
	.sectionentsize	8
	.align		4
        /*0000*/ 	.word	0x00000000
	.align		4
        /*0004*/ 	.word	0xffffffff
	.align		4
        /*0008*/ 	.word	0x00000000
	.align		4
        /*000c*/ 	.word	0xfffffffe
	.align		4
        /*0010*/ 	.word	0x00000000
	.align		4
        /*0014*/ 	.word	0xfffffffd
	.align		4
        /*0018*/ 	.word	0x00000000
	.align		4
        /*001c*/ 	.word	0xfffffffc


//--------------------- .text._Z15exchangeLocallyPii --------------------------
	.section	.text._Z15exchangeLocallyPii,"ax",@progbits
	.align	128
        .global         _Z15exchangeLocallyPii
        .type           _Z15exchangeLocallyPii,@function
        .size           _Z15exchangeLocallyPii,(.L_x_24 - _Z15exchangeLocallyPii)
        .other          _Z15exchangeLocallyPii,@"STO_CUDA_ENTRY STV_DEFAULT"
_Z15exchangeLocallyPii:
.text._Z15exchangeLocallyPii:
[----:B------:R-:W-:Y:S01]  /*0000*/  LDC R1, c[0x0][0x37c] ;  /* 0x0000df00ff017b82 */ /* 0x000fe20000000800 */
[----:B------:R-:W0:Y:S07]  /*0010*/  S2R R0, SR_TID.X ;  /* 0x0000000000007919 */ /* 0x000e2e0000002100 */
[----:B------:R-:W0:Y:S01]  /*0020*/  S2UR UR4, SR_CTAID.X ;  /* 0x00000000000479c3 */ /* 0x000e220000002500 */
[----:B------:R-:W1:Y:S07]  /*0030*/  LDCU.64 UR6, c[0x0][0x358] ;  /* 0x00006b00ff0677ac */ /* 0x000e6e0008000a00 */
[----:B------:R-:W0:Y:S08]  /*0040*/  LDC R8, c[0x0][0x360] ;  /* 0x0000d800ff087b82 */ /* 0x000e300000000800 */
[----:B------:R-:W2:Y:S01]  /*0050*/  LDC.64 R4, c[0x0][0x380] ;  /* 0x0000e000ff047b82 */ /* 0x000ea20000000a00 */
[----:B0-----:R-:W-:-:S04]  /*0060*/  IMAD R6, R8, UR4, R0 ;  /* 0x0000000408067c24 */ /* 0x001fc8000f8e0200 */
[----:B------:R-:W-:-:S04]  /*0070*/  IMAD R3, R8, UR4, R6 ;  /* 0x0000000408037c24 */ /* 0x000fc8000f8e0206 */
[C---:B------:R-:W-:Y:S02]  /*0080*/  IMAD.IADD R7, R3.reuse, 0x1, R8 ;  /* 0x0000000103077824 */ /* 0x040fe400078e0208 */
[----:B--2---:R-:W-:-:S04]  /*0090*/  IMAD.WIDE R2, R3, 0x4, R4 ;  /* 0x0000000403027825 */ /* 0x004fc800078e0204 */
[----:B------:R-:W-:Y:S01]  /*00a0*/  IMAD.WIDE.U32 R4, R7, 0x4, R4 ;  /* 0x0000000407047825 */ /* 0x000fe200078e0004 */
[----:B-1----:R-:W2:Y:S04]  /*00b0*/  LDG.E R10, desc[UR6][R2.64] ;  /* 0x00000006020a7981 */ /* 0x002ea8000c1e1900 */
[----:B------:R-:W3:Y:S01]  /*00c0*/  LDG.E R13, desc[UR6][R4.64] ;  /* 0x00000006040d7981 */ /* 0x000ee2000c1e1900 */
[----:B------:R-:W0:Y:S01]  /*00d0*/  S2UR UR5, SR_CgaCtaId ;  /* 0x00000000000579c3 */ /* 0x000e220000008800 */
[----:B------:R-:W-:Y:S01]  /*00e0*/  UMOV UR4, 0x400 ;  /* 0x0000040000047882 */ /* 0x000fe20000000000 */
[----:B------:R-:W-:Y:S01]  /*00f0*/  ISETP.GE.AND P0, PT, R6, RZ, PT ;  /* 0x000000ff0600720c */ /* 0x000fe20003f06270 */
[----:B------:R-:W-:Y:S01]  /*0100*/  IMAD.MOV.U32 R9, RZ, RZ, 0x400 ;  /* 0x00000400ff097424 */ /* 0x000fe200078e00ff */
[----:B------:R-:W-:Y:S01]  /*0110*/  IABS R11, R6 ;  /* 0x00000006000b7213 */ /* 0x000fe20000000000 */
[----:B0-----:R-:W-:Y:S01]  /*0120*/  ULEA UR4, UR5, UR4, 0x18 ;  /* 0x0000000405047291 */ /* 0x001fe2000f8ec0ff */
[----:B------:R-:W0:Y:S05]  /*0130*/  LDCU UR5, c[0x0][0x388] ;  /* 0x00007100ff0577ac */ /* 0x000e2a0008000800 */
[----:B------:R-:W-:-:S05]  /*0140*/  LEA R7, R0, UR4, 0x2 ;  /* 0x0000000400077c11 */ /* 0x000fca000f8e10ff */
[----:B------:R-:W-:Y:S01]  /*0150*/  IMAD R8, R8, 0x4, R7 ;  /* 0x0000000408087824 */ /* 0x000fe200078e0207 */
[----:B--2---:R1:W-:Y:S04]  /*0160*/  STS [R7], R10 ;  /* 0x0000000a07007388 */ /* 0x0043e80000000800 */
[----:B---3--:R1:W-:Y:S01]  /*0170*/  STS [R8], R13 ;  /* 0x0000000d08007388 */ /* 0x0083e20000000800 */
[----:B0-----:R-:W-:Y:S06]  /*0180*/  BAR.SYNC.DEFER_BLOCKING 0x0 ;  /* 0x0000000000007b1d */ /* 0x001fec0000010000 */
.L_x_13:
[-C--:B-1----:R-:W-:Y:S01]  /*0190*/  IABS R14, R9.reuse ;  /* 0x00000009000e7213 */ /* 0x082fe20000000000 */
[----:B------:R-:W-:Y:S01]  /*01a0*/  BSSY.RECONVERGENT B0, `(.L_x_0) ;  /* 0x0000031000007945 */ /* 0x000fe20003800200 */
[----:B0-----:R-:W-:Y:S02]  /*01b0*/  IABS R17, R9 ;  /* 0x0000000900117213 */ /* 0x001fe40000000000 */
[----:B-1----:R-:W0:Y:S08]  /*01c0*/  I2F.RP R10, R14 ;  /* 0x0000000e000a7306 */ /* 0x002e300000209400 */
[----:B0-----:R-:W0:Y:S02]  /*01d0*/  MUFU.RCP R10, R10 ;  /* 0x0000000a000a7308 */ /* 0x001e240000001000 */
[----:B0-----:R-:W-:Y:S01]  /*01e0*/  VIADD R12, R10, 0xffffffe ;  /* 0x0ffffffe0a0c7836 */ /* 0x001fe20000000000 */
[----:B------:R-:W-:-:S05]  /*01f0*/  IABS R10, R6 ;  /* 0x00000006000a7213 */ /* 0x000fca0000000000 */
[----:B------:R0:W1:Y:S02]  /*0200*/  F2I.FTZ.U32.TRUNC.NTZ R13, R12 ;  /* 0x0000000c000d7305 */ /* 0x000064000021f000 */
[----:B0-----:R-:W-:Y:S02]  /*0210*/  IMAD.MOV.U32 R12, RZ, RZ, RZ ;  /* 0x000000ffff0c7224 */ /* 0x001fe400078e00ff */
[----:B-1----:R-:W-:-:S04]  /*0220*/  IMAD.MOV R15, RZ, RZ, -R13 ;  /* 0x000000ffff0f7224 */ /* 0x002fc800078e0a0d */
[----:B------:R-:W-:-:S04]  /*0230*/  IMAD R15, R15, R14, RZ ;  /* 0x0000000e0f0f7224 */ /* 0x000fc800078e02ff */
[----:B------:R-:W-:-:S04]  /*0240*/  IMAD.HI.U32 R16, R13, R15, R12 ;  /* 0x0000000f0d107227 */ /* 0x000fc800078e000c */
[----:B------:R-:W-:Y:S02]  /*0250*/  IMAD.MOV R13, RZ, RZ, -R17 ;  /* 0x000000ffff0d7224 */ /* 0x000fe400078e0a11 */
[----:B------:R-:W-:-:S04]  /*0260*/  IMAD.HI.U32 R11, R16, R11, RZ ;  /* 0x0000000b100b7227 */ /* 0x000fc800078e00ff */
[----:B------:R-:W-:Y:S02]  /*0270*/  IMAD R11, R11, R13, R10 ;  /* 0x0000000d0b0b7224 */ /* 0x000fe400078e020a */
[----:B------:R-:W-:-:S03]  /*0280*/  VIADD R13, R9, 0xffffffff ;  /* 0xffffffff090d7836 */ /* 0x000fc60000000000 */
[----:B------:R-:W-:Y:S02]  /*0290*/  ISETP.GT.U32.AND P1, PT, R14, R11, PT ;  /* 0x0000000b0e00720c */ /* 0x000fe40003f24070 */
[----:B------:R-:W-:Y:S02]  /*02a0*/  LOP3.LUT R15, R9, R13, RZ, 0xc, !PT ;  /* 0x0000000d090f7212 */ /* 0x000fe400078e0cff */
[----:B------:R-:W-:-:S04]  /*02b0*/  LOP3.LUT R13, R13, R0, RZ, 0xc0, !PT ;  /* 0x000000000d0d7212 */ /* 0x000fc800078ec0ff */
[----:B------:R-:W0:Y:S05]  /*02c0*/  POPC R15, R15 ;  /* 0x0000000f000f7309 */ /* 0x000e2a0000000000 */
[----:B------:R-:W-:Y:S01]  /*02d0*/  @!P1 IMAD.IADD R11, R11, 0x1, -R14 ;  /* 0x000000010b0b9824 */ /* 0x000fe200078e0a0e */
[----:B------:R-:W-:-:S04]  /*02e0*/  ISETP.NE.AND P1, PT, R9, RZ, PT ;  /* 0x000000ff0900720c */ /* 0x000fc80003f25270 */
[----:B------:R-:W-:-:S13]  /*02f0*/  ISETP.GT.U32.AND P2, PT, R14, R11, PT ;  /* 0x0000000b0e00720c */ /* 0x000fda0003f44070 */
[----:B------:R-:W-:Y:S01]  /*0300*/  @!P2 IMAD.IADD R11, R11, 0x1, -R14 ;  /* 0x000000010b0ba824 */ /* 0x000fe200078e0a0e */
[----:B0-----:R-:W-:-:S03]  /*0310*/  SHF.R.U32.HI R14, RZ, R15, R0 ;  /* 0x0000000fff0e7219 */ /* 0x001fc60000011600 */
[----:B------:R-:W-:Y:S01]  /*0320*/  @!P0 IMAD.MOV R11, RZ, RZ, -R11 ;  /* 0x000000ffff0b8224 */ /* 0x000fe200078e0a0b */
[-C--:B------:R-:W-:Y:S01]  /*0330*/  @!P1 LOP3.LUT R11, RZ, R9.reuse, RZ, 0x33, !PT ;  /* 0x00000009ff0b9212 */ /* 0x080fe200078e33ff */
[----:B------:R-:W-:-:S04]  /*0340*/  IMAD R14, R14, R9, RZ ;  /* 0x000000090e0e7224 */ /* 0x000fc800078e02ff */
[----:B------:R-:W-:Y:S02]  /*0350*/  IMAD.IADD R12, R6, 0x1, -R11 ;  /* 0x00000001060c7824 */ /* 0x000fe400078e0a0b */
[----:B------:R-:W-:Y:S02]  /*0360*/  IMAD R14, R14, 0x2, R13 ;  /* 0x000000020e0e7824 */ /* 0x000fe400078e020d */
[----:B------:R-:W-:-:S03]  /*0370*/  IMAD R12, R12, 0x2, R11 ;  /* 0x000000020c0c7824 */ /* 0x000fc600078e020b */
[----:B------:R-:W-:Y:S02]  /*0380*/  LOP3.LUT R11, R14, R9, RZ, 0x3c, !PT ;  /* 0x000000090e0b7212 */ /* 0x000fe400078e3cff */
[----:B------:R-:W-:-:S13]  /*0390*/  LOP3.LUT P0, RZ, R12, UR5, RZ, 0xc0, !PT ;  /* 0x000000050cff7c12 */ /* 0x000fda000f80c0ff */
[----:B------:R-:W-:Y:S05]  /*03a0*/  @P0 BRA `(.L_x_1) ;  /* 0x0000000000240947 */ /* 0x000fea0003800000 */
[----:B------:R-:W-:Y:S02]  /*03b0*/  LEA R14, R14, UR4, 0x2 ;  /* 0x000000040e0e7c11 */ /* 0x000fe4000f8e10ff */
[----:B------:R-:W-:-:S03]  /*03c0*/  LEA R12, R11, UR4, 0x2 ;  /* 0x000000040b0c7c11 */ /* 0x000fc6000f8e10ff */
[----:B------:R-:W-:Y:S04]  /*03d0*/  LDS R11, [R14] ;  /* 0x000000000e0b7984 */ /* 0x000fe80000000800 */
[----:B------:R-:W0:Y:S02]  /*03e0*/  LDS R13, [R12] ;  /* 0x000000000c0d7984 */ /* 0x000e240000000800 */
[----:B0-----:R-:W-:-:S13]  /*03f0*/  ISETP.GT.AND P0, PT, R11, R13, PT ;  /* 0x0000000d0b00720c */ /* 0x001fda0003f04270 */
[----:B------:R-:W-:Y:S05]  /*0400*/  @!P0 BRA `(.L_x_2) ;  /* 0x0000000000288947 */ /* 0x000fea0003800000 */
[----:B------:R0:W-:Y:S04]  /*0410*/  STS [R14], R13 ;  /* 0x0000000d0e007388 */ /* 0x0001e80000000800 */
[----:B------:R0:W-:Y:S01]  /*0420*/  STS [R12], R11 ;  /* 0x0000000b0c007388 */ /* 0x0001e20000000800 */
[----:B------:R-:W-:Y:S05]  /*0430*/  BRA `(.L_x_2) ;  /* 0x00000000001c7947 */ /* 0x000fea0003800000 */
.L_x_1:
[----:B------:R-:W-:Y:S02]  /*0440*/  LEA R13, R14, UR4, 0x2 ;  /* 0x000000040e0d7c11 */ /* 0x000fe4000f8e10ff */
[----:B------:R-:W-:-:S03]  /*0450*/  LEA R14, R11, UR4, 0x2 ;  /* 0x000000040b0e7c11 */ /* 0x000fc6000f8e10ff */
[----:B------:R-:W-:Y:S04]  /*0460*/  LDS R11, [R13] ;  /* 0x000000000d0b7984 */ /* 0x000fe80000000800 */
[----:B------:R-:W0:Y:S02]  /*0470*/  LDS R12, [R14] ;  /* 0x000000000e0c7984 */ /* 0x000e240000000800 */
[----:B0-----:R-:W-:-:S13]  /*0480*/  ISETP.GE.AND P0, PT, R11, R12, PT ;  /* 0x0000000c0b00720c */ /* 0x001fda0003f06270 */
[----:B------:R1:W-:Y:S04]  /*0490*/  @!P0 STS [R13], R12 ;  /* 0x0000000c0d008388 */ /* 0x0003e80000000800 */
[----:B------:R1:W-:Y:S02]  /*04a0*/  @!P0 STS [R14], R11 ;  /* 0x0000000b0e008388 */ /* 0x0003e40000000800 */
.L_x_2:
[----:B------:R-:W-:Y:S05]  /*04b0*/  BSYNC.RECONVERGENT B0 ;  /* 0x0000000000007941 */ /* 0x000fea0003800200 */
.L_x_0:
[----:B01----:R-:W-:Y:S01]  /*04c0*/  SHF.R.U32.HI R12, RZ, 0x1, R9 ;  /* 0x00000001ff0c7819 */ /* 0x003fe20000011609 */
[----:B------:R-:W-:Y:S01]  /*04d0*/  IMAD.MOV.U32 R11, RZ, RZ, R10 ;  /* 0x000000ffff0b7224 */ /* 0x000fe200078e000a */
[----:B------:R-:W-:Y:S02]  /*04e0*/  BAR.SYNC.DEFER_BLOCKING 0x0 ;  /* 0x0000000000007b1d */ /* 0x000fe40000010000 */
[-C--:B------:R-:W-:Y:S02]  /*04f0*/  IABS R18, R12.reuse ;  /* 0x0000000c00127213 */ /* 0x080fe40000000000 */
[----:B------:R-:W-:Y:S02]  /*0500*/  IABS R19, R12 ;  /* 0x0000000c00137213 */ /* 0x000fe40000000000 */
[----:B------:R-:W0:Y:S01]  /*0510*/  I2F.RP R13, R18 ;  /* 0x00000012000d7306 */ /* 0x000e220000209400 */
[----:B------:R-:W-:Y:S01]  /*0520*/  ISETP.NE.AND P1, PT, R12, RZ, PT ;  /* 0x000000ff0c00720c */ /* 0x000fe20003f25270 */
[----:B------:R-:W-:Y:S06]  /*0530*/  BSSY.RECONVERGENT B0, `(.L_x_3) ;  /* 0x000002e000007945 */ /* 0x000fec0003800200 */
[----:B0-----:R-:W0:Y:S02]  /*0540*/  MUFU.RCP R13, R13 ;  /* 0x0000000d000d7308 */ /* 0x001e240000001000 */
[----:B0-----:R-:W-:-:S06]  /*0550*/  VIADD R14, R13, 0xffffffe ;  /* 0x0ffffffe0d0e7836 */ /* 0x001fcc0000000000 */
        /* <DEDUP_REMOVED lines=11> */
[----:B------:R-:W-:Y:S02]  /*0610*/  LOP3.LUT R15, R15, R0, RZ, 0xc0, !PT ;  /* 0x000000000f0f7212 */ /* 0x000fe400078ec0ff */
[----:B------:R-:W0:Y:S07]  /*0620*/  POPC R17, R16 ;  /* 0x0000001000117309 */ /* 0x000e2e0000000000 */
[----:B------:R-:W-:Y:S01]  /*0630*/  @!P0 IMAD.IADD R13, R13, 0x1, -R18 ;  /* 0x000000010d0d8824 */ /* 0x000fe200078e0a12 */
[----:B------:R-:W-:-:S04]  /*0640*/  ISETP.GE.AND P0, PT, R6, RZ, PT ;  /* 0x000000ff0600720c */ /* 0x000fc80003f06270 */
[----:B------:R-:W-:Y:S02]  /*0650*/  ISETP.GT.U32.AND P2, PT, R18, R13, PT ;  /* 0x0000000d1200720c */ /* 0x000fe40003f44070 */
[----:B0-----:R-:W-:-:S11]  /*0660*/  SHF.R.U32.HI R17, RZ, R17, R0 ;  /* 0x00000011ff117219 */ /* 0x001fd60000011600 */
[----:B------:R-:W-:Y:S01]  /*0670*/  @!P2 IMAD.IADD R13, R13, 0x1, -R18 ;  /* 0x000000010d0da824 */ /* 0x000fe200078e0a12 */
[----:B------:R-:W-:-:S03]  /*0680*/  LOP3.LUT R18, R9, 0x7fe, RZ, 0xc0, !PT ;  /* 0x000007fe09127812 */ /* 0x000fc600078ec0ff */
[----:B------:R-:W-:Y:S01]  /*0690*/  @!P0 IMAD.MOV R13, RZ, RZ, -R13 ;  /* 0x000000ffff0d8224 */ /* 0x000fe200078e0a0d */
[----:B------:R-:W-:Y:S01]  /*06a0*/  @!P1 LOP3.LUT R13, RZ, R12, RZ, 0x33, !PT ;  /* 0x0000000cff0d9212 */ /* 0x000fe200078e33ff */
[----:B------:R-:W-:-:S04]  /*06b0*/  IMAD R15, R17, R18, R15 ;  /* 0x00000012110f7224 */ /* 0x000fc800078e020f */
[----:B------:R-:W-:Y:S01]  /*06c0*/  IMAD.IADD R14, R6, 0x1, -R13 ;  /* 0x00000001060e7824 */ /* 0x000fe200078e0a0d */
[----:B------:R-:W-:-:S03]  /*06d0*/  LOP3.LUT R12, R15, R12, RZ, 0x3c, !PT ;  /* 0x0000000c0f0c7212 */ /* 0x000fc600078e3cff */
[----:B------:R-:W-:-:S05]  /*06e0*/  IMAD R14, R14, 0x2, R13 ;  /* 0x000000020e0e7824 */ /* 0x000fca00078e020d */
[----:B------:R-:W-:-:S13]  /*06f0*/  LOP3.LUT P1, RZ, R14, UR5, RZ, 0xc0, !PT ;  /* 0x000000050eff7c12 */ /* 0x000fda000f82c0ff */
[----:B------:R-:W-:Y:S05]  /*0700*/  @!P1 BRA `(.L_x_4) ;  /* 0x0000000000249947 */ /* 0x000fea0003800000 */
[----:B------:R-:W-:Y:S02]  /*0710*/  LEA R15, R15, UR4, 0x2 ;  /* 0x000000040f0f7c11 */ /* 0x000fe4000f8e10ff */
[----:B------:R-:W-:-:S03]  /*0720*/  LEA R13, R12, UR4, 0x2 ;  /* 0x000000040c0d7c11 */ /* 0x000fc6000f8e10ff */
[----:B------:R-:W-:Y:S04]  /*0730*/  LDS R12, [R15] ;  /* 0x000000000f0c7984 */ /* 0x000fe80000000800 */
[----:B------:R-:W0:Y:S02]  /*0740*/  LDS R14, [R13] ;  /* 0x000000000d0e7984 */ /* 0x000e240000000800 */
[----:B0-----:R-:W-:-:S13]  /*0750*/  ISETP.GE.AND P1, PT, R12, R14, PT ;  /* 0x0000000e0c00720c */ /* 0x001fda0003f26270 */
[----:B------:R-:W-:Y:S05]  /*0760*/  @P1 BRA `(.L_x_5) ;  /* 0x0000000000281947 */ /* 0x000fea0003800000 */
[----:B------:R1:W-:Y:S04]  /*0770*/  STS [R15], R14 ;  /* 0x0000000e0f007388 */ /* 0x0003e80000000800 */
[----:B------:R1:W-:Y:S01]  /*0780*/  STS [R13], R12 ;  /* 0x0000000c0d007388 */ /* 0x0003e20000000800 */
[----:B------:R-:W-:Y:S05]  /*0790*/  BRA `(.L_x_5) ;  /* 0x00000000001c7947 */ /* 0x000fea0003800000 */
.L_x_4:
[----:B------:R-:W-:Y:S02]  /*07a0*/  LEA R14, R15, UR4, 0x2 ;  /* 0x000000040f0e7c11 */ /* 0x000fe4000f8e10ff */
[----:B------:R-:W-:-:S03]  /*07b0*/  LEA R15, R12, UR4, 0x2 ;  /* 0x000000040c0f7c11 */ /* 0x000fc6000f8e10ff */
[----:B------:R-:W-:Y:S04]  /*07c0*/  LDS R12, [R14] ;  /* 0x000000000e0c7984 */ /* 0x000fe80000000800 */
[----:B------:R-:W0:Y:S02]  /*07d0*/  LDS R13, [R15] ;  /* 0x000000000f0d7984 */ /* 0x000e240000000800 */
[----:B0-----:R-:W-:-:S13]  /*07e0*/  ISETP.GT.AND P1, PT, R12, R13, PT ;  /* 0x0000000d0c00720c */ /* 0x001fda0003f24270 */
[----:B------:R0:W-:Y:S04]  /*07f0*/  @P1 STS [R14], R13 ;  /* 0x0000000d0e001388 */ /* 0x0001e80000000800 */
[----:B------:R0:W-:Y:S02]  /*0800*/  @P1 STS [R15], R12 ;  /* 0x0000000c0f001388 */ /* 0x0001e40000000800 */
.L_x_5:
[----:B------:R-:W-:Y:S05]  /*0810*/  BSYNC.RECONVERGENT B0 ;  /* 0x0000000000007941 */ /* 0x000fea0003800200 */
.L_x_3:
[----:B01----:R-:W-:Y:S01]  /*0820*/  SHF.R.U32.HI R12, RZ, 0x2, R9 ;  /* 0x00000002ff0c7819 */ /* 0x003fe20000011609 */
[----:B------:R-:W-:Y:S03]  /*0830*/  BAR.SYNC.DEFER_BLOCKING 0x0 ;  /* 0x0000000000007b1d */ /* 0x000fe60000010000 */
[-C--:B------:R-:W-:Y:S02]  /*0840*/  IABS R13, R12.reuse ;  /* 0x0000000c000d7213 */ /* 0x080fe40000000000 */
[----:B------:R-:W-:Y:S01]  /*0850*/  IABS R19, R12 ;  /* 0x0000000c00137213 */ /* 0x000fe20000000000 */
[----:B------:R-:W-:Y:S01]  /*0860*/  BSSY.RECONVERGENT B0, `(.L_x_6) ;  /* 0x000002f000007945 */ /* 0x000fe20003800200 */
[----:B------:R-:W0:Y:S08]  /*0870*/  I2F.RP R16, R13 ;  /* 0x0000000d00107306 */ /* 0x000e300000209400 */
        /* <DEDUP_REMOVED lines=12> */
[----:B------:R-:W-:-:S04]  /*0940*/  LOP3.LUT R14, R12, R15, RZ, 0xc, !PT ;  /* 0x0000000f0c0e7212 */ /* 0x000fc800078e0cff */
[----:B------:R-:W0:Y:S07]  /*0950*/  POPC R17, R14 ;  /* 0x0000000e00117309 */ /* 0x000e2e0000000000 */
[----:B------:R-:W-:Y:S01]  /*0960*/  @!P1 IMAD.IADD R16, R16, 0x1, -R13 ;  /* 0x0000000110109824 */ /* 0x000fe200078e0a0d */
[----:B------:R-:W-:-:S04]  /*0970*/  ISETP.NE.AND P1, PT, R12, RZ, PT ;  /* 0x000000ff0c00720c */ /* 0x000fc80003f25270 */
[----:B------:R-:W-:Y:S02]  /*0980*/  ISETP.GT.U32.AND P2, PT, R13, R16, PT ;  /* 0x000000100d00720c */ /* 0x000fe40003f44070 */
[----:B0-----:R-:W-:-:S05]  /*0990*/  SHF.R.U32.HI R17, RZ, R17, R0 ;  /* 0x00000011ff117219 */ /* 0x001fca0000011600 */
[----:B------:R-:W-:-:S06]  /*09a0*/  IMAD R17, R12, R17, RZ ;  /* 0x000000110c117224 */ /* 0x000fcc00078e02ff */
[----:B------:R-:W-:-:S04]  /*09b0*/  @!P2 IMAD.IADD R16, R16, 0x1, -R13 ;  /* 0x000000011010a824 */ /* 0x000fc800078e0a0d */
[----:B------:R-:W-:Y:S01]  /*09c0*/  @!P0 IMAD.MOV R16, RZ, RZ, -R16 ;  /* 0x000000ffff108224 */ /* 0x000fe200078e0a10 */
[----:B------:R-:W-:-:S05]  /*09d0*/  @!P1 LOP3.LUT R16, RZ, R12, RZ, 0x33, !PT ;  /* 0x0000000cff109212 */ /* 0x000fca00078e33ff */
[----:B------:R-:W-:-:S04]  /*09e0*/  IMAD.IADD R13, R6, 0x1, -R16 ;  /* 0x00000001060d7824 */ /* 0x000fc800078e0a10 */
[----:B------:R-:W-:Y:S01]  /*09f0*/  IMAD R13, R13, 0x2, R16 ;  /* 0x000000020d0d7824 */ /* 0x000fe200078e0210 */
[----:B------:R-:W-:-:S04]  /*0a00*/  LOP3.LUT R16, R15, R0, RZ, 0xc0, !PT ;  /* 0x000000000f107212 */ /* 0x000fc800078ec0ff */
[----:B------:R-:W-:Y:S01]  /*0a10*/  LOP3.LUT P1, RZ, R13, UR5, RZ, 0xc0, !PT ;  /* 0x000000050dff7c12 */ /* 0x000fe2000f82c0ff */
[----:B------:R-:W-:-:S05]  /*0a20*/  IMAD R17, R17, 0x2, R16 ;  /* 0x0000000211117824 */ /* 0x000fca00078e0210 */
[----:B------:R-:W-:-:S07]  /*0a30*/  LOP3.LUT R12, R17, R12, RZ, 0x3c, !PT ;  /* 0x0000000c110c7212 */ /* 0x000fce00078e3cff */
        /* <DEDUP_REMOVED lines=10> */
.L_x_7:
[----:B------:R-:W-:Y:S02]  /*0ae0*/  LEA R14, R17, UR4, 0x2 ;  /* 0x00000004110e7c11 */ /* 0x000fe4000f8e10ff */
[----:B------:R-:W-:-:S03]  /*0af0*/  LEA R15, R12, UR4, 0x2 ;  /* 0x000000040c0f7c11 */ /* 0x000fc6000f8e10ff */
[----:B------:R-:W-:Y:S04]  /*0b00*/  LDS R12, [R14] ;  /* 0x000000000e0c7984 */ /* 0x000fe80000000800 */
[----:B------:R-:W0:Y:S02]  /*0b10*/  LDS R13, [R15] ;  /* 0x000000000f0d7984 */ /* 0x000e240000000800 */
[----:B0-----:R-:W-:-:S13]  /*0b20*/  ISETP.GT.AND P1, PT, R12, R13, PT ;  /* 0x0000000d0c00720c */ /* 0x001fda0003f24270 */
[----:B------:R0:W-:Y:S04]  /*0b30*/  @P1 STS [R14], R13 ;  /* 0x0000000d0e001388 */ /* 0x0001e80000000800 */
[----:B------:R0:W-:Y:S02]  /*0b40*/  @P1 STS [R15], R12 ;  /* 0x0000000c0f001388 */ /* 0x0001e40000000800 */
.L_x_8:
[----:B------:R-:W-:Y:S05]  /*0b50*/  BSYNC.RECONVERGENT B0 ;  /* 0x0000000000007941 */ /* 0x000fea0003800200 */
.L_x_6:
[----:B------:R-:W-:Y:S01]  /*0b60*/  BAR.SYNC.DEFER_BLOCKING 0x0 ;  /* 0x0000000000007b1d */ /* 0x000fe20000010000 */
[----:B------:R-:W-:-:S13]  /*0b70*/  ISETP.GE.U32.AND P1, PT, R9, 0x8, PT ;  /* 0x000000080900780c */ /* 0x000fda0003f26070 */
[----:B------:R-:W-:Y:S05]  /*0b80*/  @!P1 BRA `(.L_x_9) ;  /* 0x0000000000d89947 */ /* 0x000fea0003800000 */
[----:B01----:R-:W-:Y:S01]  /*0b90*/  SHF.R.U32.HI R12, RZ, 0x3, R9 ;  /* 0x00000003ff0c7819 */ /* 0x003fe20000011609 */
[----:B------:R-:W-:Y:S03]  /*0ba0*/  BSSY.RECONVERGENT B0, `(.L_x_10) ;  /* 0x0000031000007945 */ /* 0x000fe60003800200 */
[-C--:B------:R-:W-:Y:S02]  /*0bb0*/  IABS R13, R12.reuse ;  /* 0x0000000c000d7213 */ /* 0x080fe40000000000 */
[----:B------:R-:W-:Y:S02]  /*0bc0*/  IABS R19, R12 ;  /* 0x0000000c00137213 */ /* 0x000fe40000000000 */
        /* <DEDUP_REMOVED lines=39> */
.L_x_11:
[----:B------:R-:W-:Y:S02]  /*0e40*/  LEA R14, R17, UR4, 0x2 ;  /* 0x00000004110e7c11 */ /* 0x000fe4000f8e10ff */
[----:B------:R-:W-:-:S03]  /*0e50*/  LEA R15, R12, UR4, 0x2 ;  /* 0x000000040c0f7c11 */ /* 0x000fc6000f8e10ff */
[----:B------:R-:W-:Y:S04]  /*0e60*/  LDS R10, [R14] ;  /* 0x000000000e0a7984 */ /* 0x000fe80000000800 */
[----:B------:R-:W0:Y:S02]  /*0e70*/  LDS R13, [R15] ;  /* 0x000000000f0d7984 */ /* 0x000e240000000800 */
[----:B0-----:R-:W-:-:S13]  /*0e80*/  ISETP.GT.AND P1, PT, R10, R13, PT ;  /* 0x0000000d0a00720c */ /* 0x001fda0003f24270 */
[----:B------:R1:W-:Y:S04]  /*0e90*/  @P1 STS [R14], R13 ;  /* 0x0000000d0e001388 */ /* 0x0003e80000000800 */
[----:B------:R1:W-:Y:S02]  /*0ea0*/  @P1 STS [R15], R10 ;  /* 0x0000000a0f001388 */ /* 0x0003e40000000800 */
.L_x_12:
[----:B------:R-:W-:Y:S05]  /*0eb0*/  BSYNC.RECONVERGENT B0 ;  /* 0x0000000000007941 */ /* 0x000fea0003800200 */
.L_x_10:
[----:B------:R-:W-:Y:S01]  /*0ec0*/  BAR.SYNC.DEFER_BLOCKING 0x0 ;  /* 0x0000000000007b1d */ /* 0x000fe20000010000 */
[----:B------:R-:W-:-:S05]  /*0ed0*/  SHF.R.U32.HI R9, RZ, 0x4, R9 ;  /* 0x00000004ff097819 */ /* 0x000fca0000011609 */
[----:B------:R-:W-:Y:S05]  /*0ee0*/  BRA `(.L_x_13) ;  /* 0xfffffff000a87947 */ /* 0x000fea000383ffff */
.L_x_9:
[----:B------:R-:W2:Y:S04]  /*0ef0*/  LDS R7, [R7] ;  /* 0x0000000007077984 */ /* 0x000ea80000000800 */
[----:B------:R-:W3:Y:S04]  /*0f00*/  LDS R9, [R8] ;  /* 0x0000000008097984 */ /* 0x000ee80000000800 */
[----:B--2---:R-:W-:Y:S04]  /*0f10*/  STG.E desc[UR6][R2.64], R7 ;  /* 0x0000000702007986 */ /* 0x004fe8000c101906 */
[----:B---3--:R-:W-:Y:S01]  /*0f20*/  STG.E desc[UR6][R4.64], R9 ;  /* 0x0000000904007986 */ /* 0x008fe2000c101906 */
[----:B------:R-:W-:Y:S05]  /*0f30*/  EXIT ;  /* 0x000000000000794d */ /* 0x000fea0003800000 */
.L_x_14:
[----:B------:R-:W-:-:S00]  /*0f40*/  BRA `(.L_x_14) ;  /* 0xfffffffc00fc7947 */ /* 0x000fc0000383ffff */
[----:B------:R-:W-:-:S00]  /*0f50*/  NOP ;  /* 0x0000000000007918 */ /* 0x000fc00000000000 */
        /* <DEDUP_REMOVED lines=10> */
.L_x_24:


//--------------------- .text._Z22initialExchangeLocallyPi --------------------------
	.section	.text._Z22initialExchangeLocallyPi,"ax",@progbits
	.align	128
        .global         _Z22initialExchangeLocallyPi
        .type           _Z22initialExchangeLocallyPi,@function
        .size           _Z22initialExchangeLocallyPi,(.L_x_25 - _Z22initialExchangeLocallyPi)
        .other          _Z22initialExchangeLocallyPi,@"STO_CUDA_ENTRY STV_DEFAULT"
_Z22initialExchangeLocallyPi:
.text._Z22initialExchangeLocallyPi:
        /* <DEDUP_REMOVED lines=14> */
[----:B------:R-:W-:Y:S02]  /*00e0*/  UMOV UR4, 0x400 ;  /* 0x0000040000047882 */ /* 0x000fe40000000000 */
[----:B0-----:R-:W-:-:S03]  /*00f0*/  ULEA UR4, UR5, UR4, 0x18 ;  /* 0x0000000405047291 */ /* 0x001fc6000f8ec0ff */
[----:B------:R-:W-:-:S03]  /*0100*/  UMOV UR5, 0x2 ;  /* 0x0000000200057882 */ /* 0x000fc60000000000 */
[----:B------:R-:W-:-:S05]  /*0110*/  LEA R7, R0, UR4, 0x2 ;  /* 0x0000000400077c11 */ /* 0x000fca000f8e10ff */
[----:B------:R-:W-:Y:S01]  /*0120*/  IMAD R8, R8, 0x4, R7 ;  /* 0x0000000408087824 */ /* 0x000fe200078e0207 */
[----:B--2---:R0:W-:Y:S04]  /*0130*/  STS [R7], R10 ;  /* 0x0000000a07007388 */ /* 0x0041e80000000800 */
[----:B---3--:R0:W-:Y:S01]  /*0140*/  STS [R8], R9 ;  /* 0x0000000908007388 */ /* 0x0081e20000000800 */
[----:B------:R-:W-:Y:S06]  /*0150*/  BAR.SYNC.DEFER_BLOCKING 0x0 ;  /* 0x0000000000007b1d */ /* 0x000fec0000010000 */
.L_x_20:
[----:B------:R-:W-:-:S04]  /*0160*/  USHF.R.S32.HI UR6, URZ, 0x1, UR5 ;  /* 0x00000001ff067899 */ /* 0x000fc80008011405 */
[----:B------:R-:W-:-:S09]  /*0170*/  UISETP.GE.AND UP0, UPT, UR6, 0x1, UPT ;  /* 0x000000010600788c */ /* 0x000fd2000bf06270 */
[----:B01----:R-:W-:Y:S05]  /*0180*/  BRA.U !UP0, `(.L_x_15) ;  /* 0x0000000508207547 */ /* 0x003fea000b800000 */
[----:B0-----:R-:W-:Y:S01]  /*0190*/  IABS R10, R6 ;  /* 0x00000006000a7213 */ /* 0x001fe20000000000 */
[----:B------:R-:W-:-:S07]  /*01a0*/  IMAD.U32 R9, RZ, RZ, UR6 ;  /* 0x00000006ff097e24 */ /* 0x000fce000f8e00ff */
.L_x_19:
[-C--:B01----:R-:W-:Y:S01]  /*01b0*/  IABS R11, R9.reuse ;  /* 0x00000009000b7213 */ /* 0x083fe20000000000 */
[----:B------:R-:W0:Y:S01]  /*01c0*/  I2F.U32.RP R17, R9 ;  /* 0x0000000900117306 */ /* 0x000e220000209000 */
[----:B------:R-:W-:Y:S01]  /*01d0*/  IABS R20, R9 ;  /* 0x0000000900147213 */ /* 0x000fe20000000000 */
[----:B------:R-:W-:Y:S06]  /*01e0*/  BSSY.RECONVERGENT B0, `(.L_x_16) ;  /* 0x000003e000007945 */ /* 0x000fec0003800200 */
[----:B------:R-:W1:Y:S08]  /*01f0*/  I2F.RP R16, R11 ;  /* 0x0000000b00107306 */ /* 0x000e700000209400 */
[----:B0-----:R-:W0:Y:S08]  /*0200*/  MUFU.RCP R17, R17 ;  /* 0x0000001100117308 */ /* 0x001e300000001000 */
[----:B-1----:R-:W1:Y:S01]  /*0210*/  MUFU.RCP R16, R16 ;  /* 0x0000001000107308 */ /* 0x002e620000001000 */
[----:B0-----:R-:W-:-:S07]  /*0220*/  VIADD R12, R17, 0xffffffe ;  /* 0x0ffffffe110c7836 */ /* 0x001fce0000000000 */
[----:B------:R0:W2:Y:S01]  /*0230*/  F2I.FTZ.U32.TRUNC.NTZ R13, R12 ;  /* 0x0000000c000d7305 */ /* 0x0000a2000021f000 */
[----:B-1----:R-:W-:Y:S02]  /*0240*/  IADD3 R14, PT, PT, R16, 0xffffffe, RZ ;  /* 0x0ffffffe100e7810 */ /* 0x002fe40007ffe0ff */
[----:B------:R-:W-:-:S05]  /*0250*/  IABS R16, R6 ;  /* 0x0000000600107213 */ /* 0x000fca0000000000 */
[----:B------:R1:W3:Y:S01]  /*0260*/  F2I.FTZ.U32.TRUNC.NTZ R15, R14 ;  /* 0x0000000e000f7305 */ /* 0x0002e2000021f000 */
[----:B0-----:R-:W-:Y:S01]  /*0270*/  IMAD.MOV.U32 R12, RZ, RZ, RZ ;  /* 0x000000ffff0c7224 */ /* 0x001fe200078e00ff */
[----:B--2---:R-:W-:Y:S01]  /*0280*/  IADD3 R21, PT, PT, RZ, -R13, RZ ;  /* 0x8000000dff157210 */ /* 0x004fe20007ffe0ff */
[----:B-1----:R-:W-:Y:S02]  /*0290*/  IMAD.MOV.U32 R14, RZ, RZ, RZ ;  /* 0x000000ffff0e7224 */ /* 0x002fe400078e00ff */
[----:B---3--:R-:W-:-:S04]  /*02a0*/  IMAD.MOV R18, RZ, RZ, -R15 ;  /* 0x000000ffff127224 */ /* 0x008fc800078e0a0f */
[----:B------:R-:W-:Y:S02]  /*02b0*/  IMAD R19, R18, R11, RZ ;  /* 0x0000000b12137224 */ /* 0x000fe400078e02ff */
[----:B------:R-:W-:Y:S02]  /*02c0*/  IMAD.MOV.U32 R18, RZ, RZ, R21 ;  /* 0x000000ffff127224 */ /* 0x000fe400078e0015 */
[----:B------:R-:W-:Y:S01]  /*02d0*/  IMAD.HI.U32 R15, R15, R19, R14 ;  /* 0x000000130f0f7227 */ /* 0x000fe200078e000e */
[----:B------:R-:W-:-:S03]  /*02e0*/  IADD3 R14, PT, PT, RZ, -R20, RZ ;  /* 0x80000014ff0e7210 */ /* 0x000fc60007ffe0ff */
[----:B------:R-:W-:Y:S02]  /*02f0*/  IMAD R17, R18, R9, RZ ;  /* 0x0000000912117224 */ /* 0x000fe400078e02ff */
[----:B------:R-:W-:-:S04]  /*0300*/  IMAD.HI.U32 R15, R15, R10, RZ ;  /* 0x0000000a0f0f7227 */ /* 0x000fc800078e00ff */
[----:B------:R-:W-:-:S04]  /*0310*/  IMAD.HI.U32 R13, R13, R17, R12 ;  /* 0x000000110d0d7227 */ /* 0x000fc800078e000c */
[----:B------:R-:W-:Y:S02]  /*0320*/  IMAD R12, R15, R14, R16 ;  /* 0x0000000e0f0c7224 */ /* 0x000fe400078e0210 */
[----:B------:R-:W-:-:S03]  /*0330*/  IMAD.HI.U32 R13, R13, R0, RZ ;  /* 0x000000000d0d7227 */ /* 0x000fc600078e00ff */
[----:B------:R-:W-:Y:S01]  /*0340*/  ISETP.GT.U32.AND P0, PT, R11, R12, PT ;  /* 0x0000000c0b00720c */ /* 0x000fe20003f04070 */
[----:B------:R-:W-:-:S04]  /*0350*/  IMAD.MOV R13, RZ, RZ, -R13 ;  /* 0x000000ffff0d7224 */ /* 0x000fc800078e0a0d */
[----:B------:R-:W-:-:S05]  /*0360*/  IMAD R14, R9, R13, R0 ;  /* 0x0000000d090e7224 */ /* 0x000fca00078e0200 */
[----:B------:R-:W-:-:S03]  /*0370*/  ISETP.GE.U32.AND P1, PT, R14, R9, PT ;  /* 0x000000090e00720c */ /* 0x000fc60003f26070 */
[----:B------:R-:W-:Y:S02]  /*0380*/  @!P0 IADD3 R12, PT, PT, R12, -R11, RZ ;  /* 0x8000000b0c0c8210 */ /* 0x000fe40007ffe0ff */
[----:B------:R-:W-:Y:S02]  /*0390*/  ISETP.GE.AND P0, PT, R6, RZ, PT ;  /* 0x000000ff0600720c */ /* 0x000fe40003f06270 */
[----:B------:R-:W-:-:S06]  /*03a0*/  ISETP.GT.U32.AND P2, PT, R11, R12, PT ;  /* 0x0000000c0b00720c */ /* 0x000fcc0003f44070 */
[----:B------:R-:W-:-:S05]  /*03b0*/  @P1 IMAD.IADD R14, R14, 0x1, -R9 ;  /* 0x000000010e0e1824 */ /* 0x000fca00078e0a09 */
[-C--:B------:R-:W-:Y:S02]  /*03c0*/  ISETP.GE.U32.AND P1, PT, R14, R9.reuse, PT ;  /* 0x000000090e00720c */ /* 0x080fe40003f26070 */
[----:B------:R-:W-:Y:S01]  /*03d0*/  @!P2 IMAD.IADD R12, R12, 0x1, -R11 ;  /* 0x000000010c0ca824 */ /* 0x000fe200078e0a0b */
[C---:B------:R-:W-:Y:S02]  /*03e0*/  ISETP.NE.AND P2, PT, R9.reuse, RZ, PT ;  /* 0x000000ff0900720c */ /* 0x040fe40003f45270 */
[----:B------:R-:W-:Y:S02]  /*03f0*/  LOP3.LUT R11, RZ, R9, RZ, 0x33, !PT ;  /* 0x00000009ff0b7212 */ /* 0x000fe400078e33ff */
[----:B------:R-:W-:Y:S02]  /*0400*/  @!P0 IADD3 R12, PT, PT, -R12, RZ, RZ ;  /* 0x000000ff0c0c8210 */ /* 0x000fe40007ffe1ff */
[----:B------:R-:W-:Y:S02]  /*0410*/  ISETP.NE.U32.AND P0, PT, R9, RZ, PT ;  /* 0x000000ff0900720c */ /* 0x000fe40003f05070 */
[----:B------:R-:W-:-:S02]  /*0420*/  SEL R13, R11, R12, !P2 ;  /* 0x0000000c0b0d7207 */ /* 0x000fc40005000000 */
[----:B------:R-:W-:-:S03]  /*0430*/  @P1 IMAD.IADD R14, R14, 0x1, -R9 ;  /* 0x000000010e0e1824 */ /* 0x000fc600078e0a09 */
[----:B------:R-:W-:Y:S02]  /*0440*/  IMAD.IADD R12, R6, 0x1, -R13 ;  /* 0x00000001060c7824 */ /* 0x000fe400078e0a0d */
[----:B------:R-:W-:-:S03]  /*0450*/  SEL R11, R11, R14, !P0 ;  /* 0x0000000e0b0b7207 */ /* 0x000fc60004000000 */
[----:B------:R-:W-:Y:S02]  /*0460*/  LEA R12, R12, R13, 0x1 ;  /* 0x0000000d0c0c7211 */ /* 0x000fe400078e08ff */
[--C-:B------:R-:W-:Y:S02]  /*0470*/  IMAD.IADD R14, R0, 0x1, -R11.reuse ;  /* 0x00000001000e7824 */ /* 0x100fe400078e0a0b */
[----:B------:R-:W-:Y:S02]  /*0480*/  LOP3.LUT P0, RZ, R12, UR5, RZ, 0xc0, !PT ;  /* 0x000000050cff7c12 */ /* 0x000fe4000f80c0ff */
[----:B------:R-:W-:-:S05]  /*0490*/  IMAD R12, R14, 0x2, R11 ;  /* 0x000000020e0c7824 */ /* 0x000fca00078e020b */
[----:B------:R-:W-:-:S06]  /*04a0*/  LOP3.LUT R12, R12, R9, RZ, 0x3c, !PT ;  /* 0x000000090c0c7212 */ /* 0x000fcc00078e3cff */
[----:B------:R-:W-:Y:S05]  /*04b0*/  @P0 BRA `(.L_x_17) ;  /* 0x0000000000240947 */ /* 0x000fea0003800000 */
[----:B------:R-:W-:Y:S02]  /*04c0*/  LEA R14, R14, R7, 0x2 ;  /* 0x000000070e0e7211 */ /* 0x000fe400078e10ff */
        /* <DEDUP_REMOVED lines=8> */
.L_x_17:
[----:B------:R-:W-:Y:S01]  /*0550*/  IMAD R13, R14, 0x4, R7 ;  /* 0x000000040e0d7824 */ /* 0x000fe200078e0207 */
[----:B------:R-:W-:-:S04]  /*0560*/  LEA R14, R12, UR4, 0x2 ;  /* 0x000000040c0e7c11 */ /* 0x000fc8000f8e10ff */
[----:B------:R-:W-:Y:S04]  /*0570*/  LDS R11, [R13] ;  /* 0x000000000d0b7984 */ /* 0x000fe80000000800 */
[----:B------:R-:W0:Y:S02]  /*0580*/  LDS R12, [R14] ;  /* 0x000000000e0c7984 */ /* 0x000e240000000800 */
[----:B0-----:R-:W-:-:S13]  /*0590*/  ISETP.GE.AND P0, PT, R11, R12, PT ;  /* 0x0000000c0b00720c */ /* 0x001fda0003f06270 */
[----:B------:R0:W-:Y:S04]  /*05a0*/  @!P0 STS [R13], R12 ;  /* 0x0000000c0d008388 */ /* 0x0001e80000000800 */
[----:B------:R0:W-:Y:S02]  /*05b0*/  @!P0 STS [R14], R11 ;  /* 0x0000000b0e008388 */ /* 0x0001e40000000800 */
.L_x_18:
[----:B------:R-:W-:Y:S05]  /*05c0*/  BSYNC.RECONVERGENT B0 ;  /* 0x0000000000007941 */ /* 0x000fea0003800200 */
.L_x_16:
[----:B------:R-:W-:Y:S01]  /*05d0*/  BAR.SYNC.DEFER_BLOCKING 0x0 ;  /* 0x0000000000007b1d */ /* 0x000fe20000010000 */
[----:B------:R-:W-:Y:S02]  /*05e0*/  ISETP.GT.U32.AND P0, PT, R9, 0x1, PT ;  /* 0x000000010900780c */ /* 0x000fe40003f04070 */
[----:B------:R-:W-:-:S11]  /*05f0*/  SHF.R.U32.HI R9, RZ, 0x1, R9 ;  /* 0x00000001ff097819 */ /* 0x000fd60000011609 */
[----:B------:R-:W-:Y:S05]  /*0600*/  @P0 BRA `(.L_x_19) ;  /* 0xfffffff800e80947 */ /* 0x000fea000383ffff */
.L_x_15:
[----:B------:R-:W-:-:S04]  /*0610*/  USHF.L.U32 UR5, UR5, 0x1, URZ ;  /* 0x0000000105057899 */ /* 0x000fc800080006ff */
[----:B------:R-:W-:-:S09]  /*0620*/  UISETP.GE.AND UP0, UPT, UR5, 0x801, UPT ;  /* 0x000008010500788c */ /* 0x000fd2000bf06270 */
[----:B------:R-:W-:Y:S05]  /*0630*/  BRA.U !UP0, `(.L_x_20) ;  /* 0xfffffff908c87547 */ /* 0x000fea000b83ffff */
[----:B0-----:R-:W0:Y:S04]  /*0640*/  LDS R7, [R7] ;  /* 0x0000000007077984 */ /* 0x001e280000000800 */
[----:B------:R-:W2:Y:S04]  /*0650*/  LDS R9, [R8] ;  /* 0x0000000008097984 */ /* 0x000ea80000000800 */
[----:B0-----:R-:W-:Y:S04]  /*0660*/  STG.E desc[UR8][R2.64], R7 ;  /* 0x0000000702007986 */ /* 0x001fe8000c101908 */
[----:B--2---:R-:W-:Y:S01]  /*0670*/  STG.E desc[UR8][R4.64], R9 ;  /* 0x0000000904007986 */ /* 0x004fe2000c101908 */
[----:B------:R-:W-:Y:S05]  /*0680*/  EXIT ;  /* 0x000000000000794d */ /* 0x000fea0003800000 */
.L_x_21:
        /* <DEDUP_REMOVED lines=15> */
.L_x_25:


//--------------------- .text._Z8exchangePiii     --------------------------
	.section	.text._Z8exchangePiii,"ax",@progbits
	.align	128
        .global         _Z8exchangePiii
        .type           _Z8exchangePiii,@function
        .size           _Z8exchangePiii,(.L_x_26 - _Z8exchangePiii)
        .other          _Z8exchangePiii,@"STO_CUDA_ENTRY STV_DEFAULT"
_Z8exchangePiii:
.text._Z8exchangePiii:
[----:B------:R-:W-:Y:S08]  /*0000*/  LDC R1, c[0x0][0x37c] ;  /* 0x0000df00ff017b82 */ /* 0x000ff00000000800 */
[----:B------:R-:W0:Y:S01]  /*0010*/  LDC R6, c[0x0][0x388] ;  /* 0x0000e200ff067b82 */ /* 0x000e220000000800 */
[----:B------:R-:W1:Y:S07]  /*0020*/  S2R R5, SR_TID.X ;  /* 0x0000000000057919 */ /* 0x000e6e0000002100 */
[----:B------:R-:W1:Y:S08]  /*0030*/  S2UR UR4, SR_CTAID.X ;  /* 0x00000000000479c3 */ /* 0x000e700000002500 */
[----:B------:R-:W1:Y:S01]  /*0040*/  LDC R0, c[0x0][0x360] ;  /* 0x0000d800ff007b82 */ /* 0x000e620000000800 */
[----:B0-----:R-:W-:-:S04]  /*0050*/  IABS R7, R6 ;  /* 0x0000000600077213 */ /* 0x001fc80000000000 */
[----:B------:R-:W0:Y:S01]  /*0060*/  I2F.RP R4, R7 ;  /* 0x0000000700047306 */ /* 0x000e220000209400 */
[----:B-1----:R-:W-:Y:S01]  /*0070*/  IMAD R0, R0, UR4, R5 ;  /* 0x0000000400007c24 */ /* 0x002fe2000f8e0205 */
[----:B------:R-:W1:Y:S06]  /*0080*/  LDCU UR4, c[0x0][0x38c] ;  /* 0x00007180ff0477ac */ /* 0x000e6c0008000800 */
[----:B0-----:R-:W0:Y:S01]  /*0090*/  MUFU.RCP R4, R4 ;  /* 0x0000000400047308 */ /* 0x001e220000001000 */
[----:B------:R-:W-:Y:S01]  /*00a0*/  ISETP.GE.AND P2, PT, R0, RZ, PT ;  /* 0x000000ff0000720c */ /* 0x000fe20003f46270 */
[----:B0-----:R-:W-:Y:S01]  /*00b0*/  VIADD R2, R4, 0xffffffe ;  /* 0x0ffffffe04027836 */ /* 0x001fe20000000000 */
[----:B------:R-:W-:-:S05]  /*00c0*/  IABS R4, R0 ;  /* 0x0000000000047213 */ /* 0x000fca0000000000 */
[----:B------:R0:W2:Y:S02]  /*00d0*/  F2I.FTZ.U32.TRUNC.NTZ R3, R2 ;  /* 0x0000000200037305 */ /* 0x0000a4000021f000 */
[----:B0-----:R-:W-:Y:S01]  /*00e0*/  IMAD.MOV.U32 R2, RZ, RZ, RZ ;  /* 0x000000ffff027224 */ /* 0x001fe200078e00ff */
[----:B--2---:R-:W-:-:S05]  /*00f0*/  IADD3 R8, PT, PT, RZ, -R3, RZ ;  /* 0x80000003ff087210 */ /* 0x004fca0007ffe0ff */
[----:B------:R-:W-:-:S04]  /*0100*/  IMAD R5, R8, R7, RZ ;  /* 0x0000000708057224 */ /* 0x000fc800078e02ff */
[----:B------:R-:W-:-:S06]  /*0110*/  IMAD.HI.U32 R3, R3, R5, R2 ;  /* 0x0000000503037227 */ /* 0x000fcc00078e0002 */
[----:B------:R-:W-:-:S05]  /*0120*/  IMAD.HI.U32 R3, R3, R4, RZ ;  /* 0x0000000403037227 */ /* 0x000fca00078e00ff */
[----:B------:R-:W-:-:S05]  /*0130*/  IADD3 R3, PT, PT, -R3, RZ, RZ ;  /* 0x000000ff03037210 */ /* 0x000fca0007ffe1ff */
[----:B------:R-:W-:-:S05]  /*0140*/  IMAD R2, R7, R3, R4 ;  /* 0x0000000307027224 */ /* 0x000fca00078e0204 */
[----:B------:R-:W-:-:S13]  /*0150*/  ISETP.GT.U32.AND P0, PT, R7, R2, PT ;  /* 0x000000020700720c */ /* 0x000fda0003f04070 */
[----:B------:R-:W-:Y:S01]  /*0160*/  @!P0 IMAD.IADD R2, R2, 0x1, -R7 ;  /* 0x0000000102028824 */ /* 0x000fe200078e0a07 */
[----:B------:R-:W-:-:S04]  /*0170*/  ISETP.NE.AND P0, PT, R6, RZ, PT ;  /* 0x000000ff0600720c */ /* 0x000fc80003f05270 */
[----:B------:R-:W-:-:S13]  /*0180*/  ISETP.GT.U32.AND P1, PT, R7, R2, PT ;  /* 0x000000020700720c */ /* 0x000fda0003f24070 */
[----:B------:R-:W-:-:S05]  /*0190*/  @!P1 IADD3 R2, PT, PT, R2, -R7, RZ ;  /* 0x8000000702029210 */ /* 0x000fca0007ffe0ff */
[----:B------:R-:W-:Y:S01]  /*01a0*/  @!P2 IMAD.MOV R2, RZ, RZ, -R2 ;  /* 0x000000ffff02a224 */ /* 0x000fe200078e0a02 */
[----:B------:R-:W-:-:S04]  /*01b0*/  @!P0 LOP3.LUT R2, RZ, R6, RZ, 0x33, !PT ;  /* 0x00000006ff028212 */ /* 0x000fc800078e33ff */
[----:B------:R-:W-:-:S05]  /*01c0*/  IADD3 R3, PT, PT, R0, -R2, RZ ;  /* 0x8000000200037210 */ /* 0x000fca0007ffe0ff */
[----:B------:R-:W-:-:S05]  /*01d0*/  IMAD R5, R3, 0x2, R2 ;  /* 0x0000000203057824 */ /* 0x000fca00078e0202 */
[C---:B-1----:R-:W-:Y:S01]  /*01e0*/  LOP3.LUT P0, RZ, R5.reuse, UR4, RZ, 0xc0, !PT ;  /* 0x0000000405ff7c12 */ /* 0x042fe2000f80c0ff */
[----:B------:R-:W0:Y:S01]  /*01f0*/  LDCU.64 UR4, c[0x0][0x358] ;  /* 0x00006b00ff0477ac */ /* 0x000e220008000a00 */
[----:B------:R-:W-:-:S11]  /*0200*/  LOP3.LUT R7, R5, R6, RZ, 0x3c, !PT ;  /* 0x0000000605077212 */ /* 0x000fd600078e3cff */
[----:B------:R-:W-:Y:S05]  /*0210*/  @P0 BRA `(.L_x_22) ;  /* 0x0000000000280947 */ /* 0x000fea0003800000 */
[----:B------:R-:W1:Y:S02]  /*0220*/  LDC.64 R2, c[0x0][0x380] ;  /* 0x0000e000ff027b82 */ /* 0x000e640000000a00 */
[----:B-1----:R-:W-:-:S04]  /*0230*/  IMAD.WIDE R4, R5, 0x4, R2 ;  /* 0x0000000405047825 */ /* 0x002fc800078e0202 */
[----:B------:R-:W-:Y:S02]  /*0240*/  IMAD.WIDE R2, R7, 0x4, R2 ;  /* 0x0000000407027825 */ /* 0x000fe400078e0202 */
[----:B0-----:R-:W2:Y:S04]  /*0250*/  LDG.E R7, desc[UR4][R4.64] ;  /* 0x0000000404077981 */ /* 0x001ea8000c1e1900 */
[----:B------:R-:W2:Y:S02]  /*0260*/  LDG.E R0, desc[UR4][R2.64] ;  /* 0x0000000402007981 */ /* 0x000ea4000c1e1900 */
[----:B--2---:R-:W-:-:S13]  /*0270*/  ISETP.GT.AND P0, PT, R7, R0, PT ;  /* 0x000000000700720c */ /* 0x004fda0003f04270 */
[----:B------:R-:W-:Y:S05]  /*0280*/  @!P0 EXIT ;  /* 0x000000000000894d */ /* 0x000fea0003800000 */
[----:B------:R-:W-:Y:S04]  /*0290*/  STG.E desc[UR4][R4.64], R0 ;  /* 0x0000000004007986 */ /* 0x000fe8000c101904 */
[----:B------:R-:W-:Y:S01]  /*02a0*/  STG.E desc[UR4][R2.64], R7 ;  /* 0x0000000702007986 */ /* 0x000fe2000c101904 */
[----:B------:R-:W-:Y:S05]  /*02b0*/  EXIT ;  /* 0x000000000000794d */ /* 0x000fea0003800000 */
.L_x_22:
[----:B------:R-:W1:Y:S02]  /*02c0*/  LDC.64 R2, c[0x0][0x380] ;  /* 0x0000e000ff027b82 */ /* 0x000e640000000a00 */
[----:B-1----:R-:W-:-:S04]  /*02d0*/  IMAD.WIDE R4, R5, 0x4, R2 ;  /* 0x0000000405047825 */ /* 0x002fc800078e0202 */
[----:B------:R-:W-:Y:S02]  /*02e0*/  IMAD.WIDE R2, R7, 0x4, R2 ;  /* 0x0000000407027825 */ /* 0x000fe400078e0202 */
[----:B0-----:R-:W2:Y:S04]  /*02f0*/  LDG.E R7, desc[UR4][R4.64] ;  /* 0x0000000404077981 */ /* 0x001ea8000c1e1900 */
[----:B------:R-:W2:Y:S02]  /*0300*/  LDG.E R0, desc[UR4][R2.64] ;  /* 0x0000000402007981 */ /* 0x000ea4000c1e1900 */
[----:B--2---:R-:W-:-:S13]  /*0310*/  ISETP.GE.AND P0, PT, R7, R0, PT ;  /* 0x000000000700720c */ /* 0x004fda0003f06270 */
[----:B------:R-:W-:Y:S05]  /*0320*/  @P0 EXIT ;  /* 0x000000000000094d */ /* 0x000fea0003800000 */
[----:B------:R-:W-:Y:S04]  /*0330*/  STG.E desc[UR4][R4.64], R0 ;  /* 0x0000000004007986 */ /* 0x000fe8000c101904 */
[----:B------:R-:W-:Y:S01]  /*0340*/  STG.E desc[UR4][R2.64], R7 ;  /* 0x0000000702007986 */ /* 0x000fe2000c101904 */
[----:B------:R-:W-:Y:S05]  /*0350*/  EXIT ;  /* 0x000000000000794d */ /* 0x000fea0003800000 */
.L_x_23:
        /* <DEDUP_REMOVED lines=10> */
.L_x_26:


//--------------------- .nv.shared._Z15exchangeLocallyPii --------------------------
	.section	.nv.shared._Z15exchangeLocallyPii,"aw",@nobits
	.sectionflags	@""
	.align	4
.nv.shared._Z15exchangeLocallyPii:
	.zero		9216


//--------------------- .nv.shared.reserved.0     --------------------------
	.section	.nv.shared.reserved.0,"aw",@nobits
	.weak		__nv_reservedSMEM_offset_0_alias
	.size		__nv_reservedSMEM_offset_0_alias, 0, 64
	.other		__nv_reservedSMEM_offset_0_alias,@"STO_CUDA_RESERVED_SHARED STV_DEFAULT"
__nv_reservedSMEM_offset_0_alias:
	.zero		0
	.zero		64


//--------------------- .nv.shared._Z22initialExchangeLocallyPi --------------------------
	.section	.nv.shared._Z22initialExchangeLocallyPi,"aw",@nobits
	.sectionflags	@""
	.align	4
.nv.shared._Z22initialExchangeLocallyPi:
	.zero		9216


//--------------------- .nv.constant0._Z15exchangeLocallyPii --------------------------
	.section	.nv.constant0._Z15exchangeLocallyPii,"a",@progbits
	.sectionflags	@""
	.align	4
.nv.constant0._Z15exchangeLocallyPii:
	.zero		908


//--------------------- .nv.constant0._Z22initialExchangeLocallyPi --------------------------
	.section	.nv.constant0._Z22initialExchangeLocallyPi,"a",@progbits
	.sectionflags	@""
	.align	4
.nv.constant0._Z22initialExchangeLocallyPi:
	.zero		904


//--------------------- .nv.constant0._Z8exchangePiii --------------------------
	.section	.nv.constant0._Z8exchangePiii,"a",@progbits
	.sectionflags	@""
	.align	4
.nv.constant0._Z8exchangePiii:
	.zero		912


//--------------------- SYMBOLS --------------------------

	.type		.nv.reservedSmem.offset0,@object
	.size		.nv.reservedSmem.offset0,0x4
	.type		.nv.reservedSmem.cap,@object
	.size		.nv.reservedSmem.cap,0x4
